	.headerflags	@"EF_CUDA_TEXMODE_UNIFIED EF_CUDA_64BIT_ADDRESS EF_CUDA_ACCELERATORS EF_CUDA_SM90 EF_CUDA_VIRTUAL_SM(EF_CUDA_SM90)"
	.elftype	@"ET_EXEC"


//--------------------- .nv.info                  --------------------------
	.section	.nv.info,"",@"SHT_CUDA_INFO"
	.align	4


	//----- nvinfo : EIATTR_REGCOUNT
	.align		4
        /*0000*/ 	.byte	0x04, 0x2f
        /*0002*/ 	.short	(.L_1 - .L_0)
	.align		4
.L_0:
        /*0004*/ 	.word	index@(triton_poi_fused__unsafe_index_add_mul_sub_32)
        /*0008*/ 	.word	0x0000001f


	//----- nvinfo : EIATTR_MIN_STACK_SIZE
	.align		4
.L_1:
        /*000c*/ 	.byte	0x04, 0x12
        /*000e*/ 	.short	(.L_3 - .L_2)
	.align		4
.L_2:
        /*0010*/ 	.word	index@(triton_poi_fused__unsafe_index_add_mul_sub_32)
        /*0014*/ 	.word	0x00000000


	//----- nvinfo : EIATTR_FRAME_SIZE
	.align		4
.L_3:
        /*0018*/ 	.byte	0x04, 0x11
        /*001a*/ 	.short	(.L_5 - .L_4)
	.align		4
.L_4:
        /*001c*/ 	.word	index@(triton_poi_fused__unsafe_index_add_mul_sub_32)
        /*0020*/ 	.word	0x00000000


	//----- nvinfo : EIATTR_MIN_STACK_SIZE
	.align		4
.L_5:
        /*0024*/ 	.byte	0x04, 0x12
        /*0026*/ 	.short	(.L_7 - .L_6)
	.align		4
.L_6:
        /*0028*/ 	.word	index@(triton_poi_fused__unsafe_index_add_mul_sub_32)
        /*002c*/ 	.word	0x00000000
.L_7:


//--------------------- .nv.info.triton_poi_fused__unsafe_index_add_mul_sub_32 --------------------------
	.section	.nv.info.triton_poi_fused__unsafe_index_add_mul_sub_32,"",@"SHT_CUDA_INFO"
	.sectionflags	@""
	.align	4


	//----- nvinfo : EIATTR_CUDA_API_VERSION
	.align		4
        /*0000*/ 	.byte	0x04, 0x37
        /*0002*/ 	.short	(.L_9 - .L_8)
.L_8:
        /*0004*/ 	.word	0x0000007c


	//----- nvinfo : EIATTR_KPARAM_INFO
	.align		4
.L_9:
        /*0008*/ 	.byte	0x04, 0x17
        /*000a*/ 	.short	(.L_11 - .L_10)
.L_10:
        /*000c*/ 	.word	0x00000000
        /*0010*/ 	.short	0x0006
        /*0012*/ 	.short	0x0030
        /*0014*/ 	.byte	0x00, 0xf0, 0x11, 0x00


	//----- nvinfo : EIATTR_KPARAM_INFO
	.align		4
.L_11:
        /*0018*/ 	.byte	0x04, 0x17
        /*001a*/ 	.short	(.L_13 - .L_12)
.L_12:
        /*001c*/ 	.word	0x00000000
        /*0020*/ 	.short	0x0005
        /*0022*/ 	.short	0x0028
        /*0024*/ 	.byte	0x00, 0xf4, 0x21, 0x00


	//----- nvinfo : EIATTR_KPARAM_INFO
	.align		4
.L_13:
        /*0028*/ 	.byte	0x04, 0x17
        /*002a*/ 	.short	(.L_15 - .L_14)
.L_14:
        /*002c*/ 	.word	0x00000000
        /*0030*/ 	.short	0x0004
        /*0032*/ 	.short	0x0020
        /*0034*/ 	.byte	0x00, 0xf4, 0x21, 0x00


	//----- nvinfo : EIATTR_KPARAM_INFO
	.align		4
.L_15:
        /*0038*/ 	.byte	0x04, 0x17
        /*003a*/ 	.short	(.L_17 - .L_16)
.L_16:
        /*003c*/ 	.word	0x00000000
        /*0040*/ 	.short	0x0003
        /*0042*/ 	.short	0x0018
        /*0044*/ 	.byte	0x00, 0xf4, 0x21, 0x00


	//----- nvinfo : EIATTR_KPARAM_INFO
	.align		4
.L_17:
        /*0048*/ 	.byte	0x04, 0x17
        /*004a*/ 	.short	(.L_19 - .L_18)
.L_18:
        /*004c*/ 	.word	0x00000000
        /*0050*/ 	.short	0x0002
        /*0052*/ 	.short	0x0010
        /*0054*/ 	.byte	0x00, 0xf4, 0x21, 0x00


	//----- nvinfo : EIATTR_KPARAM_INFO
	.align		4
.L_19:
        /*0058*/ 	.byte	0x04, 0x17
        /*005a*/ 	.short	(.L_21 - .L_20)
.L_20:
        /*005c*/ 	.word	0x00000000
        /*0060*/ 	.short	0x0001
        /*0062*/ 	.short	0x0008
        /*0064*/ 	.byte	0x00, 0xf4, 0x21, 0x00


	//----- nvinfo : EIATTR_KPARAM_INFO
	.align		4
.L_21:
        /*0068*/ 	.byte	0x04, 0x17
        /*006a*/ 	.short	(.L_23 - .L_22)
.L_22:
        /*006c*/ 	.word	0x00000000
        /*0070*/ 	.short	0x0000
        /*0072*/ 	.short	0x0000
        /*0074*/ 	.byte	0x00, 0xf4, 0x21, 0x00


	//----- nvinfo : EIATTR_SPARSE_MMA_MASK
	.align		4
.L_23:
        /*0078*/ 	.byte	0x03, 0x50
        /*007a*/ 	.short	0x0000


	//----- nvinfo : EIATTR_MAXREG_COUNT
	.align		4
        /*007c*/ 	.byte	0x03, 0x1b
        /*007e*/ 	.short	0x00ff


	//----- nvinfo : EIATTR_EXIT_INSTR_OFFSETS
	.align		4
        /*0080*/ 	.byte	0x04, 0x1c
        /*0082*/ 	.short	(.L_25 - .L_24)


	//   ....[0]....
.L_24:
        /*0084*/ 	.word	0x000007a0


	//----- nvinfo : EIATTR_REQNTID
	.align		4
.L_25:
        /*0088*/ 	.byte	0x04, 0x10
        /*008a*/ 	.short	(.L_27 - .L_26)
.L_26:
        /*008c*/ 	.word	0x00000080
        /*0090*/ 	.word	0x00000001
        /*0094*/ 	.word	0x00000001


	//----- nvinfo : EIATTR_CBANK_PARAM_SIZE
	.align		4
.L_27:
        /*0098*/ 	.byte	0x03, 0x19
        /*009a*/ 	.short	0x0034


	//----- nvinfo : EIATTR_PARAM_CBANK
	.align		4
        /*009c*/ 	.byte	0x04, 0x0a
        /*009e*/ 	.short	(.L_29 - .L_28)
	.align		4
.L_28:
        /*00a0*/ 	.word	index@(.nv.constant0.triton_poi_fused__unsafe_index_add_mul_sub_32)
        /*00a4*/ 	.short	0x0210
        /*00a6*/ 	.short	0x0034


	//----- nvinfo : EIATTR_SW_WAR
	.align		4
.L_29:
        /*00a8*/ 	.byte	0x04, 0x36
        /*00aa*/ 	.short	(.L_31 - .L_30)
.L_30:
        /*00ac*/ 	.word	0x00000008
.L_31:


//--------------------- .nv.callgraph             --------------------------
	.section	.nv.callgraph,"",@"SHT_CUDA_CALLGRAPH"
	.align	4
	.sectionentsize	8
	.align		4
        /*0000*/ 	.word	0x00000000
	.align		4
        /*0004*/ 	.word	0xffffffff
	.align		4
        /*0008*/ 	.word	0x00000000
	.align		4
        /*000c*/ 	.word	0xfffffffe
	.align		4
        /*0010*/ 	.word	0x00000000
	.align		4
        /*0014*/ 	.word	0xfffffffd
	.align		4
        /*0018*/ 	.word	0x00000000
	.align		4
        /*001c*/ 	.word	0xfffffffc


//--------------------- .text.triton_poi_fused__unsafe_index_add_mul_sub_32 --------------------------
	.section	.text.triton_poi_fused__unsafe_index_add_mul_sub_32,"ax",@progbits
	.align	128
        .global         triton_poi_fused__unsafe_index_add_mul_sub_32
        .type           triton_poi_fused__unsafe_index_add_mul_sub_32,@function
        .size           triton_poi_fused__unsafe_index_add_mul_sub_32,(.L_x_1 - triton_poi_fused__unsafe_index_add_mul_sub_32)
        .other          triton_poi_fused__unsafe_index_add_mul_sub_32,@"STO_CUDA_ENTRY STV_DEFAULT"
triton_poi_fused__unsafe_index_add_mul_sub_32:
.text.triton_poi_fused__unsafe_index_add_mul_sub_32:
[----:B------:R-:W-:Y:S01]  /*0000*/  LDC R1, c[0x0][0x28] ;  /* 0x00000a00ff017b82 */ /* 0x000fe20000000800 */
[----:B------:R-:W1:Y:S07]  /*0010*/  S2R R0, SR_TID.X ;  /* 0x0000000000007919 */ /* 0x000e6e0000002100 */
[----:B------:R-:W2:Y:S01]  /*0020*/  LDC.64 R20, c[0x0][0x210] ;  /* 0x00008400ff147b82 */ /* 0x000ea20000000a00 */
[----:B------:R-:W-:Y:S01]  /*0030*/  ULDC.64 UR4, c[0x0][0x208] ;  /* 0x0000820000047ab9 */ /* 0x000fe20000000a00 */
[----:B------:R-:W-:Y:S01]  /*0040*/  ULDC.64 UR6, c[0x0][0x220] ;  /* 0x0000880000067ab9 */ /* 0x000fe20000000a00 */
[----:B------:R-:W3:Y:S05]  /*0050*/  S2R R13, SR_CTAID.X ;  /* 0x00000000000d7919 */ /* 0x000eea0000002500 */
[----:B------:R-:W4:Y:S01]  /*0060*/  LDC.64 R4, c[0x0][0x218] ;  /* 0x00008600ff047b82 */ /* 0x000f220000000a00 */
[----:B-1----:R-:W-:-:S05]  /*0070*/  IMAD.SHL.U32 R0, R0, 0x4, RZ ;  /* 0x0000000400007824 */ /* 0x002fca00078e00ff */
[----:B------:R-:W-:-:S05]  /*0080*/  LOP3.LUT R0, R0, 0x1fc, RZ, 0xc0, !PT ;  /* 0x000001fc00007812 */ /* 0x000fca00078ec0ff */
[----:B---3--:R-:W-:-:S05]  /*0090*/  IMAD R0, R13, 0x200, R0 ;  /* 0x000002000d007824 */ /* 0x008fca00078e0200 */
[----:B------:R-:W-:-:S04]  /*00a0*/  SHF.R.S32.HI R3, RZ, 0x1f, R0 ;  /* 0x0000001fff037819 */ /* 0x000fc80000011400 */
[----:B------:R-:W-:-:S04]  /*00b0*/  LEA.HI R3, R3, R0, RZ, 0x5 ;  /* 0x0000000003037211 */ /* 0x000fc800078f28ff */
[----:B------:R-:W-:Y:S02]  /*00c0*/  SHF.R.S32.HI R2, RZ, 0x5, R3 ;  /* 0x00000005ff027819 */ /* 0x000fe40000011403 */
[----:B------:R-:W-:Y:S02]  /*00d0*/  LOP3.LUT R3, R3, 0xffffffe0, RZ, 0xc0, !PT ;  /* 0xffffffe003037812 */ /* 0x000fe400078ec0ff */
[----:B------:R-:W-:-:S04]  /*00e0*/  LEA.HI R6, R2, R2, RZ, 0x5 ;  /* 0x0000000202067211 */ /* 0x000fc800078f28ff */
[----:B------:R-:W-:-:S05]  /*00f0*/  LOP3.LUT R7, R6, 0xffffffe0, RZ, 0xc0, !PT ;  /* 0xffffffe006077812 */ /* 0x000fca00078ec0ff */
[----:B------:R-:W-:Y:S02]  /*0100*/  IMAD.IADD R7, R2, 0x1, -R7 ;  /* 0x0000000102077824 */ /* 0x000fe400078e0a07 */
[----:B------:R-:W-:Y:S02]  /*0110*/  IMAD.IADD R2, R0, 0x1, -R3 ;  /* 0x0000000100027824 */ /* 0x000fe400078e0a03 */
[----:B--2---:R-:W-:Y:S02]  /*0120*/  IMAD.WIDE R20, R7, 0x8, R20 ;  /* 0x0000000807147825 */ /* 0x004fe400078e0214 */
[----:B------:R-:W1:Y:S04]  /*0130*/  LDC.64 R6, c[0x0][0x228] ;  /* 0x00008a00ff067b82 */ /* 0x000e680000000a00 */
[----:B------:R-:W2:Y:S01]  /*0140*/  LDG.E.EL.64 R20, desc[UR4][R20.64] ;  /* 0x0000000414147981 */ /* 0x000ea2000c2e1b00 */
[----:B----4-:R-:W-:Y:S01]  /*0150*/  IMAD.WIDE R8, R2, 0x8, R4 ;  /* 0x0000000802087825 */ /* 0x010fe200078e0204 */
[----:B------:R-:W-:-:S03]  /*0160*/  SHF.R.S32.HI R23, RZ, 0x16, R13 ;  /* 0x00000016ff177819 */ /* 0x000fc6000001140d */
[----:B------:R-:W-:Y:S01]  /*0170*/  VIADD R14, R0, 0x2 ;  /* 0x00000002000e7836 */ /* 0x000fe20000000000 */
[----:B------:R-:W-:Y:S01]  /*0180*/  SGXT R23, R23, 0x1 ;  /* 0x000000011717781a */ /* 0x000fe20000000200 */
[----:B------:R-:W3:Y:S03]  /*0190*/  LDG.E.EL.128 R8, desc[UR4][R8.64] ;  /* 0x0000000408087981 */ /* 0x000ee6000c2e1d00 */
[----:B------:R-:W-:-:S04]  /*01a0*/  LEA.HI R3, R23, R14, RZ, 0x5 ;  /* 0x0000000e17037211 */ /* 0x000fc800078f28ff */
[----:B------:R-:W-:-:S05]  /*01b0*/  LOP3.LUT R3, R3, 0xffffffe0, RZ, 0xc0, !PT ;  /* 0xffffffe003037812 */ /* 0x000fca00078ec0ff */
[----:B------:R-:W-:Y:S02]  /*01c0*/  IMAD.IADD R3, R14, 0x1, -R3 ;  /* 0x000000010e037824 */ /* 0x000fe400078e0a03 */
[----:B-1----:R-:W-:-:S04]  /*01d0*/  IMAD.WIDE R12, R2, 0x8, R6 ;  /* 0x00000008020c7825 */ /* 0x002fc800078e0206 */
[C---:B------:R-:W-:Y:S02]  /*01e0*/  IMAD.WIDE R16, R3.reuse, 0x8, R4 ;  /* 0x0000000803107825 */ /* 0x040fe400078e0204 */
[----:B------:R-:W4:Y:S04]  /*01f0*/  LDG.E.EL.128 R12, desc[UR4][R12.64] ;  /* 0x000000040c0c7981 */ /* 0x000f28000c2e1d00 */
[----:B------:R-:W5:Y:S01]  /*0200*/  LDG.E.EL.128 R16, desc[UR4][R16.64] ;  /* 0x0000000410107981 */ /* 0x000f62000c2e1d00 */
[----:B------:R-:W-:-:S06]  /*0210*/  IMAD.WIDE R6, R3, 0x8, R6 ;  /* 0x0000000803067825 */ /* 0x000fcc00078e0206 */
[----:B------:R-:W5:Y:S01]  /*0220*/  LDG.E.EL.128 R4, desc[UR4][R6.64] ;  /* 0x0000000406047981 */ /* 0x000f62000c2e1d00 */
[----:B------:R-:W-:Y:S02]  /*0230*/  LEA.HI R23, R23, R0, RZ, 0xa ;  /* 0x0000000017177211 */ /* 0x000fe400078f50ff */
[----:B--2---:R-:W-:-:S04]  /*0240*/  SHF.R.U32.HI R3, RZ, 0x1b, R21 ;  /* 0x0000001bff037819 */ /* 0x004fc80000011615 */
[----:B------:R-:W-:Y:S02]  /*0250*/  LOP3.LUT R3, R3, 0x10, RZ, 0xc0, !PT ;  /* 0x0000001003037812 */ /* 0x000fe400078ec0ff */
[C---:B---3--:R-:W-:Y:S02]  /*0260*/  LEA R25, P1, R8.reuse, UR6, 0x2 ;  /* 0x0000000608197c11 */ /* 0x048fe4000f8210ff */
[----:B------:R-:W-:Y:S02]  /*0270*/  IADD3 R20, P0, R20, R3, RZ ;  /* 0x0000000314147210 */ /* 0x000fe40007f1e0ff */
[----:B------:R-:W-:Y:S02]  /*0280*/  SHF.R.U32.HI R22, RZ, 0x19, R11 ;  /* 0x00000019ff167819 */ /* 0x000fe4000001160b */
[----:B------:R-:W-:Y:S01]  /*0290*/  LEA.HI.X R24, R8, UR7, R9, 0x2, P1 ;  /* 0x0000000708187c11 */ /* 0x000fe200088f1409 */
[----:B------:R-:W-:Y:S01]  /*02a0*/  IMAD.X R3, RZ, RZ, R21, P0 ;  /* 0x000000ffff037224 */ /* 0x000fe200000e0615 */
[----:B------:R-:W-:Y:S01]  /*02b0*/  SHF.R.U32.HI R21, RZ, 0x19, R9 ;  /* 0x00000019ff157819 */ /* 0x000fe20000011609 */
[----:B------:R-:W-:Y:S01]  /*02c0*/  IMAD.SHL.U32 R8, R20, 0x40, RZ ;  /* 0x0000004014087824 */ /* 0x000fe200078e00ff */
[----:B------:R-:W-:-:S02]  /*02d0*/  LEA R9, P0, R10, UR6, 0x2 ;  /* 0x000000060a097c11 */ /* 0x000fc4000f8010ff */
[----:B------:R-:W-:Y:S02]  /*02e0*/  LOP3.LUT R21, R21, 0x40, RZ, 0xc0, !PT ;  /* 0x0000004015157812 */ /* 0x000fe400078ec0ff */
[----:B------:R-:W-:Y:S02]  /*02f0*/  LOP3.LUT R22, R22, 0x40, RZ, 0xc0, !PT ;  /* 0x0000004016167812 */ /* 0x000fe400078ec0ff */
[----:B------:R-:W-:Y:S02]  /*0300*/  SHF.L.U64.HI R3, R20, 0x6, R3 ;  /* 0x0000000614037819 */ /* 0x000fe40000010203 */
[----:B------:R-:W-:Y:S02]  /*0310*/  LEA.HI.X R10, R10, UR7, R11, 0x2, P0 ;  /* 0x000000070a0a7c11 */ /* 0x000fe400080f140b */
[C---:B------:R-:W-:Y:S02]  /*0320*/  IADD3 R20, P0, P1, R8.reuse, R25, R21 ;  /* 0x0000001908147210 */ /* 0x040fe4000791e015 */
[----:B------:R-:W-:-:S02]  /*0330*/  IADD3 R22, P2, P3, R8, R9, R22 ;  /* 0x0000000908167210 */ /* 0x000fc40007b5e016 */
[----:B------:R-:W-:Y:S02]  /*0340*/  SHF.R.S32.HI R11, RZ, 0xa, R23 ;  /* 0x0000000aff0b7819 */ /* 0x000fe40000011417 */
[C---:B------:R-:W-:Y:S02]  /*0350*/  IADD3.X R21, R3.reuse, R24, RZ, P0, P1 ;  /* 0x0000001803157210 */ /* 0x040fe400007e24ff */
[----:B------:R-:W-:Y:S01]  /*0360*/  IADD3.X R23, R3, R10, RZ, P2, P3 ;  /* 0x0000000a03177210 */ /* 0x000fe200017e64ff */
[----:B------:R-:W-:Y:S01]  /*0370*/  IMAD.SHL.U32 R11, R11, 0x100, RZ ;  /* 0x000001000b0b7824 */ /* 0x000fe200078e00ff */
[C---:B----4-:R-:W-:Y:S02]  /*0380*/  LEA R28, P0, R12.reuse, UR6, 0x2 ;  /* 0x000000060c1c7c11 */ /* 0x050fe4000f8010ff */
[----:B------:R-:W-:Y:S01]  /*0390*/  SHF.R.U32.HI R25, RZ, 0x19, R13 ;  /* 0x00000019ff197819 */ /* 0x000fe2000001160d */
[----:B------:R-:W-:Y:S01]  /*03a0*/  IMAD.WIDE R26, R11, 0x4, R20 ;  /* 0x000000040b1a7825 */ /* 0x000fe200078e0214 */
[----:B------:R-:W-:-:S03]  /*03b0*/  LEA.HI.X R20, R12, UR7, R13, 0x2, P0 ;  /* 0x000000070c147c11 */ /* 0x000fc600080f140d */
[----:B------:R-:W-:Y:S01]  /*03c0*/  IMAD.WIDE R22, R11, 0x4, R22 ;  /* 0x000000040b167825 */ /* 0x000fe200078e0216 */
[----:B------:R-:W-:Y:S01]  /*03d0*/  SHF.R.U32.HI R24, RZ, 0x19, R15 ;  /* 0x00000019ff187819 */ /* 0x000fe2000001160f */
[----:B------:R-:W2:Y:S01]  /*03e0*/  LDG.E.EL R9, desc[UR4][R26.64] ;  /* 0x000000041a097981 */ /* 0x000ea2000c2e1900 */
[----:B-----5:R-:W-:Y:S02]  /*03f0*/  LEA R13, P2, R16, UR6, 0x2 ;  /* 0x00000006100d7c11 */ /* 0x020fe4000f8410ff */
[----:B------:R-:W-:Y:S01]  /*0400*/  LEA R21, P1, R14, UR6, 0x2 ;  /* 0x000000060e157c11 */ /* 0x000fe2000f8210ff */
[----:B------:R1:W3:Y:S01]  /*0410*/  LDG.E.EL R10, desc[UR4][R22.64] ;  /* 0x00000004160a7981 */ /* 0x0002e2000c2e1900 */
[----:B------:R-:W-:Y:S02]  /*0420*/  LOP3.LUT R12, R24, 0x40, RZ, 0xc0, !PT ;  /* 0x00000040180c7812 */ /* 0x000fe400078ec0ff */
[----:B------:R-:W-:Y:S02]  /*0430*/  LEA.HI.X R16, R16, UR7, R17, 0x2, P2 ;  /* 0x0000000710107c11 */ /* 0x000fe400090f1411 */
[----:B------:R-:W-:-:S02]  /*0440*/  LEA.HI.X R24, R14, UR7, R15, 0x2, P1 ;  /* 0x000000070e187c11 */ /* 0x000fc400088f140f */
[----:B------:R-:W-:Y:S02]  /*0450*/  LOP3.LUT R25, R25, 0x40, RZ, 0xc0, !PT ;  /* 0x0000004019197812 */ /* 0x000fe400078ec0ff */
[----:B------:R-:W-:Y:S02]  /*0460*/  SHF.R.U32.HI R15, RZ, 0x19, R19 ;  /* 0x00000019ff0f7819 */ /* 0x000fe40000011613 */
[----:B-1----:R-:W-:Y:S02]  /*0470*/  SHF.R.U32.HI R23, RZ, 0x19, R17 ;  /* 0x00000019ff177819 */ /* 0x002fe40000011611 */
[----:B------:R-:W-:Y:S02]  /*0480*/  LEA R17, P2, R18, UR6, 0x2 ;  /* 0x0000000612117c11 */ /* 0x000fe4000f8410ff */
[----:B------:R-:W-:Y:S02]  /*0490*/  IADD3 R14, P4, P5, R8, R28, R25 ;  /* 0x0000001c080e7210 */ /* 0x000fe40007d9e019 */
[----:B------:R-:W-:-:S02]  /*04a0*/  LEA.HI.X R22, R18, UR7, R19, 0x2, P2 ;  /* 0x0000000712167c11 */ /* 0x000fc400090f1413 */
[----:B------:R-:W-:Y:S02]  /*04b0*/  IADD3 R12, P0, P1, R8, R21, R12 ;  /* 0x00000015080c7210 */ /* 0x000fe4000791e00c */
[----:B------:R-:W-:Y:S02]  /*04c0*/  LOP3.LUT R18, R15, 0x40, RZ, 0xc0, !PT ;  /* 0x000000400f127812 */ /* 0x000fe400078ec0ff */
[C---:B------:R-:W-:Y:S02]  /*04d0*/  LEA R21, P3, R4.reuse, UR6, 0x2 ;  /* 0x0000000604157c11 */ /* 0x040fe4000f8610ff */
[----:B------:R-:W-:Y:S02]  /*04e0*/  LOP3.LUT R23, R23, 0x40, RZ, 0xc0, !PT ;  /* 0x0000004017177812 */ /* 0x000fe400078ec0ff */
[----:B------:R-:W-:Y:S02]  /*04f0*/  IADD3.X R15, R3, R20, RZ, P4, P5 ;  /* 0x00000014030f7210 */ /* 0x000fe400027ea4ff */
[----:B------:R-:W-:-:S02]  /*0500*/  LEA.HI.X R26, R4, UR7, R5, 0x2, P3 ;  /* 0x00000007041a7c11 */ /* 0x000fc400098f1405 */
[C---:B------:R-:W-:Y:S01]  /*0510*/  IADD3 R20, P5, P4, R8.reuse, R17, R18 ;  /* 0x0000001108147210 */ /* 0x040fe20007cbe012 */
[----:B------:R-:W-:Y:S01]  /*0520*/  IMAD.WIDE R14, R11, 0x4, R14 ;  /* 0x000000040b0e7825 */ /* 0x000fe200078e020e */
[----:B------:R-:W-:Y:S01]  /*0530*/  IADD3 R4, P2, P3, R8, R13, R23 ;  /* 0x0000000d08047210 */ /* 0x000fe20007b5e017 */
[----:B------:R-:W1:Y:S01]  /*0540*/  LDC.64 R18, c[0x0][0x230] ;  /* 0x00008c00ff127b82 */ /* 0x000e620000000a00 */
[----:B------:R-:W-:Y:S02]  /*0550*/  SHF.R.U32.HI R23, RZ, 0x19, R5 ;  /* 0x00000019ff177819 */ /* 0x000fe40000011605 */
[C---:B------:R-:W-:Y:S01]  /*0560*/  LEA R17, P6, R6.reuse, UR6, 0x2 ;  /* 0x0000000606117c11 */ /* 0x040fe2000f8c10ff */
[----:B------:R-:W2:Y:S01]  /*0570*/  LDG.E.EL R14, desc[UR4][R14.64] ;  /* 0x000000040e0e7981 */ /* 0x000ea2000c2e1900 */
[--C-:B------:R-:W-:Y:S02]  /*0580*/  SHF.R.U32.HI R5, RZ, 0x19, R7.reuse ;  /* 0x00000019ff057819 */ /* 0x100fe40000011607 */
[----:B------:R-:W-:-:S02]  /*0590*/  LEA.HI.X R28, R6, UR7, R7, 0x2, P6 ;  /* 0x00000007061c7c11 */ /* 0x000fc4000b0f1407 */
[----:B------:R-:W-:Y:S02]  /*05a0*/  LOP3.LUT R23, R23, 0x40, RZ, 0xc0, !PT ;  /* 0x0000004017177812 */ /* 0x000fe400078ec0ff */
[----:B------:R-:W-:Y:S02]  /*05b0*/  LOP3.LUT R7, R5, 0x40, RZ, 0xc0, !PT ;  /* 0x0000004005077812 */ /* 0x000fe400078ec0ff */
[C---:B------:R-:W-:Y:S02]  /*05c0*/  IADD3.X R13, R3.reuse, R24, RZ, P0, P1 ;  /* 0x00000018030d7210 */ /* 0x040fe400007e24ff */
[----:B------:R-:W-:Y:S02]  /*05d0*/  IADD3.X R5, R3, R16, RZ, P2, P3 ;  /* 0x0000001003057210 */ /* 0x000fe400017e64ff */
[C---:B------:R-:W-:Y:S01]  /*05e0*/  IADD3 R6, P0, P1, R8.reuse, R21, R23 ;  /* 0x0000001508067210 */ /* 0x040fe2000791e017 */
[----:B------:R-:W-:Y:S01]  /*05f0*/  IMAD.WIDE R12, R11, 0x4, R12 ;  /* 0x000000040b0c7825 */ /* 0x000fe200078e020c */
[----:B------:R-:W-:-:S02]  /*0600*/  IADD3 R16, P2, P3, R8, R17, R7 ;  /* 0x0000001108107210 */ /* 0x000fc40007b5e007 */
[C---:B------:R-:W-:Y:S02]  /*0610*/  IADD3.X R21, R3.reuse, R22, RZ, P5, P4 ;  /* 0x0000001603157210 */ /* 0x040fe40002fe84ff */
[----:B------:R-:W-:Y:S01]  /*0620*/  IADD3.X R7, R3, R26, RZ, P0, P1 ;  /* 0x0000001a03077210 */ /* 0x000fe200007e24ff */
[----:B------:R-:W-:Y:S01]  /*0630*/  IMAD.WIDE R4, R11, 0x4, R4 ;  /* 0x000000040b047825 */ /* 0x000fe200078e0204 */
[----:B------:R-:W-:Y:S01]  /*0640*/  IADD3.X R17, R3, R28, RZ, P2, P3 ;  /* 0x0000001c03117210 */ /* 0x000fe200017e64ff */
[----:B------:R-:W3:Y:S02]  /*0650*/  LDG.E.EL R13, desc[UR4][R12.64] ;  /* 0x000000040c0d7981 */ /* 0x000ee4000c2e1900 */
[C---:B------:R-:W-:Y:S02]  /*0660*/  IMAD.WIDE R20, R11.reuse, 0x4, R20 ;  /* 0x000000040b147825 */ /* 0x040fe400078e0214 */
[----:B------:R-:W4:Y:S02]  /*0670*/  LDG.E.EL R5, desc[UR4][R4.64] ;  /* 0x0000000404057981 */ /* 0x000f24000c2e1900 */
[----:B------:R-:W-:-:S02]  /*0680*/  IMAD.WIDE R6, R11, 0x4, R6 ;  /* 0x000000040b067825 */ /* 0x000fc400078e0206 */
[----:B------:R-:W5:Y:S02]  /*0690*/  LDG.E.EL R20, desc[UR4][R20.64] ;  /* 0x0000000414147981 */ /* 0x000f64000c2e1900 */
[----:B------:R-:W-:Y:S02]  /*06a0*/  IMAD.WIDE R22, R11, 0x4, R16 ;  /* 0x000000040b167825 */ /* 0x000fe400078e0210 */
[----:B------:R-:W4:Y:S02]  /*06b0*/  LDG.E.EL R6, desc[UR4][R6.64] ;  /* 0x0000000406067981 */ /* 0x000f24000c2e1900 */
[----:B-1----:R-:W-:Y:S02]  /*06c0*/  IMAD.WIDE R24, R2, 0x4, R18 ;  /* 0x0000000402187825 */ /* 0x002fe400078e0212 */
[----:B------:R-:W5:Y:S01]  /*06d0*/  LDG.E.EL R23, desc[UR4][R22.64] ;  /* 0x0000000416177981 */ /* 0x000f62000c2e1900 */
[----:B------:R-:W1:Y:S03]  /*06e0*/  LDC.64 R2, c[0x0][0x238] ;  /* 0x00008e00ff027b82 */ /* 0x000e660000000a00 */
[----:B------:R-:W5:Y:S01]  /*06f0*/  LDG.E.EL.128 R16, desc[UR4][R24.64] ;  /* 0x0000000418107981 */ /* 0x000f62000c2e1d00 */
[----:B-1----:R-:W-:-:S04]  /*0700*/  IMAD.WIDE R2, R0, 0x4, R2 ;  /* 0x0000000400027825 */ /* 0x002fc800078e0202 */
[----:B--2---:R-:W-:Y:S01]  /*0710*/  FADD R14, -R9, R14 ;  /* 0x0000000e090e7221 */ /* 0x004fe20000000100 */
[----:B---3--:R-:W-:Y:S01]  /*0720*/  FADD R13, -R10, R13 ;  /* 0x0000000d0a0d7221 */ /* 0x008fe20000000100 */
[----:B----4-:R-:W-:Y:S01]  /*0730*/  FADD R8, -R5, R6 ;  /* 0x0000000605087221 */ /* 0x010fe20000000100 */
[----:B-----5:R-:W-:Y:S01]  /*0740*/  FADD R11, -R20, R23 ;  /* 0x00000017140b7221 */ /* 0x020fe20000000100 */
[----:B------:R-:W-:Y:S01]  /*0750*/  FFMA R16, R16, R14, R9 ;  /* 0x0000000e10107223 */ /* 0x000fe20000000009 */
[----:B------:R-:W-:Y:S01]  /*0760*/  FFMA R17, R17, R13, R10 ;  /* 0x0000000d11117223 */ /* 0x000fe2000000000a */
[----:B------:R-:W-:Y:S01]  /*0770*/  FFMA R18, R18, R8, R5 ;  /* 0x0000000812127223 */ /* 0x000fe20000000005 */
[----:B------:R-:W-:-:S05]  /*0780*/  FFMA R19, R19, R11, R20 ;  /* 0x0000000b13137223 */ /* 0x000fca0000000014 */
[----:B------:R-:W-:Y:S01]  /*0790*/  STG.E.128 desc[UR4][R2.64], R16 ;  /* 0x0000001002007986 */ /* 0x000fe2000c101d04 */
[----:B------:R-:W-:Y:S05]  /*07a0*/  EXIT ;  /* 0x000000000000794d */ /* 0x000fea0003800000 */
.L_x_0:
[----:B------:R-:W-:-:S00]  /*07b0*/  BRA `(.L_x_0) ;  /* 0xfffffffc00fc7947 */ /* 0x000fc0000383ffff */
[----:B------:R-:W-:-:S00]  /*07c0*/  NOP ;  /* 0x0000000000007918 */ /* 0x000fc00000000000 */
        /* <DEDUP_REMOVED lines=11> */
.L_x_1:


//--------------------- .nv.constant0.triton_poi_fused__unsafe_index_add_mul_sub_32 --------------------------
	.section	.nv.constant0.triton_poi_fused__unsafe_index_add_mul_sub_32,"a",@progbits
	.sectionflags	@""
	.align	4
.nv.constant0.triton_poi_fused__unsafe_index_add_mul_sub_32:
	.zero		580
